//
// Generated by NVIDIA NVVM Compiler
//
// Compiler Build ID: CL-36424714
// Cuda compilation tools, release 13.0, V13.0.88
// Based on NVVM 20.0.0
//

.version 9.0
.target sm_100
.address_size 64

	// .globl	_Z10multMatParPfS_S_iii
.extern .shared .align 16 .b8 mat_sub[];

.visible .entry _Z10multMatParPfS_S_iii(
	.param .u64 .ptr .align 1 _Z10multMatParPfS_S_iii_param_0,
	.param .u64 .ptr .align 1 _Z10multMatParPfS_S_iii_param_1,
	.param .u64 .ptr .align 1 _Z10multMatParPfS_S_iii_param_2,
	.param .u32 _Z10multMatParPfS_S_iii_param_3,
	.param .u32 _Z10multMatParPfS_S_iii_param_4,
	.param .u32 _Z10multMatParPfS_S_iii_param_5
)
{
	.reg .pred 	%p<24>;
	.reg .b32 	%r<101>;
	.reg .b32 	%f<73>;
	.reg .b64 	%rd<14>;

	ld.param.u64 	%rd3, [_Z10multMatParPfS_S_iii_param_0];
	ld.param.u64 	%rd4, [_Z10multMatParPfS_S_iii_param_1];
	ld.param.u32 	%r31, [_Z10multMatParPfS_S_iii_param_3];
	ld.param.u32 	%r32, [_Z10multMatParPfS_S_iii_param_4];
	ld.param.u32 	%r33, [_Z10multMatParPfS_S_iii_param_5];
	mov.u32 	%r34, %ctaid.x;
	mov.u32 	%r1, %ntid.x;
	mov.u32 	%r2, %tid.x;
	mad.lo.s32 	%r3, %r34, %r1, %r2;
	mov.u32 	%r35, %ctaid.y;
	mov.u32 	%r4, %ntid.y;
	mov.u32 	%r5, %tid.y;
	mad.lo.s32 	%r6, %r35, %r4, %r5;
	setp.lt.s32 	%p2, %r32, 1;
	mov.f32 	%f71, 0f00000000;
	@%p2 bra 	$L__BB0_19;
	mul.lo.s32 	%r37, %r1, %r4;
	shl.b32 	%r38, %r37, 2;
	mov.u32 	%r39, mat_sub;
	add.s32 	%r7, %r39, %r38;
	setp.lt.s32 	%p3, %r3, %r31;
	mul.lo.s32 	%r8, %r32, %r3;
	mul.lo.s32 	%r9, %r2, %r4;
	setp.lt.s32 	%p4, %r6, %r33;
	and.pred  	%p1, %p3, %p4;
	and.b32  	%r10, %r4, 7;
	shl.b32 	%r40, %r5, 2;
	add.s32 	%r41, %r38, %r40;
	add.s32 	%r11, %r39, %r41;
	shl.b32 	%r12, %r4, 2;
	cvta.to.global.u64 	%rd1, %rd3;
	cvta.to.global.u64 	%rd2, %rd4;
	mov.f32 	%f71, 0f00000000;
	mov.b32 	%r94, 0;
	not.pred 	%p11, %p1;
$L__BB0_2:
	setp.ge.s32 	%p5, %r3, %r31;
	add.s32 	%r14, %r94, %r5;
	setp.ge.s32 	%p6, %r14, %r32;
	or.pred  	%p7, %p5, %p6;
	@%p7 bra 	$L__BB0_4;
	add.s32 	%r43, %r14, %r8;
	mul.wide.s32 	%rd6, %r43, 4;
	add.s64 	%rd7, %rd1, %rd6;
	ld.global.f32 	%f17, [%rd7];
	add.s32 	%r44, %r9, %r5;
	shl.b32 	%r45, %r44, 2;
	add.s32 	%r47, %r39, %r45;
	st.shared.f32 	[%r47], %f17;
$L__BB0_4:
	setp.ge.s32 	%p8, %r6, %r33;
	add.s32 	%r15, %r94, %r2;
	setp.ge.s32 	%p9, %r15, %r32;
	or.pred  	%p10, %p9, %p8;
	@%p10 bra 	$L__BB0_6;
	mad.lo.s32 	%r48, %r15, %r32, %r6;
	mul.wide.s32 	%rd8, %r48, 4;
	add.s64 	%rd9, %rd2, %rd8;
	ld.global.f32 	%f18, [%rd9];
	add.s32 	%r49, %r9, %r5;
	shl.b32 	%r50, %r49, 2;
	add.s32 	%r51, %r7, %r50;
	st.shared.f32 	[%r51], %f18;
$L__BB0_6:
	bar.sync 	0;
	@%p11 bra 	$L__BB0_18;
	setp.lt.u32 	%p12, %r4, 8;
	mov.b32 	%r99, 0;
	@%p12 bra 	$L__BB0_10;
	shl.b32 	%r53, %r9, 2;
	add.s32 	%r55, %r53, %r39;
	add.s32 	%r95, %r55, 16;
	and.b32  	%r56, %r4, -8;
	neg.s32 	%r97, %r56;
	mov.u32 	%r96, %r11;
$L__BB0_9:
	.pragma "nounroll";
	and.b32  	%r99, %r4, 2040;
	ld.shared.f32 	%f20, [%r95+-16];
	ld.shared.f32 	%f21, [%r96];
	fma.rn.f32 	%f22, %f20, %f21, %f71;
	ld.shared.f32 	%f23, [%r95+-12];
	add.s32 	%r57, %r96, %r12;
	ld.shared.f32 	%f24, [%r57];
	fma.rn.f32 	%f25, %f23, %f24, %f22;
	ld.shared.f32 	%f26, [%r95+-8];
	add.s32 	%r58, %r57, %r12;
	ld.shared.f32 	%f27, [%r58];
	fma.rn.f32 	%f28, %f26, %f27, %f25;
	ld.shared.f32 	%f29, [%r95+-4];
	add.s32 	%r59, %r58, %r12;
	ld.shared.f32 	%f30, [%r59];
	fma.rn.f32 	%f31, %f29, %f30, %f28;
	ld.shared.f32 	%f32, [%r95];
	add.s32 	%r60, %r59, %r12;
	ld.shared.f32 	%f33, [%r60];
	fma.rn.f32 	%f34, %f32, %f33, %f31;
	ld.shared.f32 	%f35, [%r95+4];
	add.s32 	%r61, %r60, %r12;
	ld.shared.f32 	%f36, [%r61];
	fma.rn.f32 	%f37, %f35, %f36, %f34;
	ld.shared.f32 	%f38, [%r95+8];
	add.s32 	%r62, %r61, %r12;
	ld.shared.f32 	%f39, [%r62];
	fma.rn.f32 	%f40, %f38, %f39, %f37;
	ld.shared.f32 	%f41, [%r95+12];
	add.s32 	%r63, %r62, %r12;
	ld.shared.f32 	%f42, [%r63];
	fma.rn.f32 	%f71, %f41, %f42, %f40;
	add.s32 	%r97, %r97, 8;
	shl.b32 	%r64, %r4, 5;
	add.s32 	%r96, %r96, %r64;
	add.s32 	%r95, %r95, 32;
	setp.ne.s32 	%p13, %r97, 0;
	@%p13 bra 	$L__BB0_9;
$L__BB0_10:
	setp.eq.s32 	%p14, %r10, 0;
	@%p14 bra 	$L__BB0_18;
	add.s32 	%r65, %r10, -1;
	setp.lt.u32 	%p15, %r65, 3;
	@%p15 bra 	$L__BB0_13;
	add.s32 	%r66, %r99, %r9;
	shl.b32 	%r67, %r66, 2;
	add.s32 	%r69, %r39, %r67;
	ld.shared.f32 	%f44, [%r69];
	mad.lo.s32 	%r70, %r99, %r4, %r5;
	shl.b32 	%r71, %r70, 2;
	add.s32 	%r72, %r7, %r71;
	ld.shared.f32 	%f45, [%r72];
	fma.rn.f32 	%f46, %f44, %f45, %f71;
	ld.shared.f32 	%f47, [%r69+4];
	add.s32 	%r73, %r72, %r12;
	ld.shared.f32 	%f48, [%r73];
	fma.rn.f32 	%f49, %f47, %f48, %f46;
	ld.shared.f32 	%f50, [%r69+8];
	add.s32 	%r74, %r73, %r12;
	ld.shared.f32 	%f51, [%r74];
	fma.rn.f32 	%f52, %f50, %f51, %f49;
	ld.shared.f32 	%f53, [%r69+12];
	add.s32 	%r75, %r74, %r12;
	ld.shared.f32 	%f54, [%r75];
	fma.rn.f32 	%f71, %f53, %f54, %f52;
	add.s32 	%r99, %r99, 4;
$L__BB0_13:
	and.b32  	%r76, %r4, 3;
	setp.eq.s32 	%p16, %r76, 0;
	@%p16 bra 	$L__BB0_18;
	setp.eq.s32 	%p17, %r76, 1;
	@%p17 bra 	$L__BB0_16;
	add.s32 	%r77, %r99, %r9;
	shl.b32 	%r78, %r77, 2;
	add.s32 	%r80, %r39, %r78;
	ld.shared.f32 	%f56, [%r80];
	mad.lo.s32 	%r81, %r99, %r4, %r5;
	shl.b32 	%r82, %r81, 2;
	add.s32 	%r83, %r7, %r82;
	ld.shared.f32 	%f57, [%r83];
	fma.rn.f32 	%f58, %f56, %f57, %f71;
	ld.shared.f32 	%f59, [%r80+4];
	add.s32 	%r84, %r83, %r12;
	ld.shared.f32 	%f60, [%r84];
	fma.rn.f32 	%f71, %f59, %f60, %f58;
	add.s32 	%r99, %r99, 2;
$L__BB0_16:
	and.b32  	%r85, %r4, 1;
	setp.eq.b32 	%p18, %r85, 1;
	not.pred 	%p19, %p18;
	@%p19 bra 	$L__BB0_18;
	add.s32 	%r86, %r99, %r9;
	shl.b32 	%r87, %r86, 2;
	add.s32 	%r89, %r39, %r87;
	ld.shared.f32 	%f61, [%r89];
	mad.lo.s32 	%r90, %r99, %r4, %r5;
	shl.b32 	%r91, %r90, 2;
	add.s32 	%r92, %r7, %r91;
	ld.shared.f32 	%f62, [%r92];
	fma.rn.f32 	%f71, %f61, %f62, %f71;
$L__BB0_18:
	bar.sync 	0;
	add.s32 	%r94, %r94, %r4;
	setp.lt.s32 	%p20, %r94, %r32;
	@%p20 bra 	$L__BB0_2;
$L__BB0_19:
	setp.ge.s32 	%p21, %r3, %r31;
	setp.ge.s32 	%p22, %r6, %r33;
	or.pred  	%p23, %p21, %p22;
	@%p23 bra 	$L__BB0_21;
	ld.param.u64 	%rd13, [_Z10multMatParPfS_S_iii_param_2];
	mad.lo.s32 	%r93, %r33, %r3, %r6;
	cvta.to.global.u64 	%rd10, %rd13;
	mul.wide.s32 	%rd11, %r93, 4;
	add.s64 	%rd12, %rd10, %rd11;
	st.global.f32 	[%rd12], %f71;
$L__BB0_21:
	ret;

}


// ===== COMPILED SASS (sm_100) =====

	.target	sm_100

	.elftype	@"ET_EXEC"


//--------------------- .note.nv.tkinfo           --------------------------
	.section	.note.nv.tkinfo,"",@"SHT_NOTE"
	.sectionflags	@"SHF_NOTE_NV_TKINFO"
	.tkinfo
        /*0018*/ 	.word	0x00000002
        /*0030*/ 	.string	""
        /*0030*/ 	.string	"ptxas"
        /*0030*/ 	.string	"Cuda compilation tools, release 13.0, V13.0.88"
        /*0030*/ 	.string	"Build cuda_13.0.r13.0/compiler.36424714_0"
        /*0030*/ 	.string	"-arch sm_100 -m 64 "



//--------------------- .note.nv.cuinfo           --------------------------
	.section	.note.nv.cuinfo,"",@"SHT_NOTE"
	.sectionflags	@"SHF_NOTE_NV_CUINFO"
        /*0018*/ 	.short	0x0002
        /*001a*/ 	.short	0x0064
        /*001c*/ 	.short	0x0082
	.zero		2


//--------------------- .nv.info                  --------------------------
	.section	.nv.info,"",@"SHT_CUDA_INFO"
	.align	4


	//----- nvinfo : EIATTR_REGCOUNT
	.align		4
        /*0000*/ 	.byte	0x04, 0x2f
        /*0002*/ 	.short	(.L_1 - .L_0)
	.align		4
.L_0:
        /*0004*/ 	.word	index@(_Z10multMatParPfS_S_iii)
        /*0008*/ 	.word	0x00000020


	//----- nvinfo : EIATTR_FRAME_SIZE
	.align		4
.L_1:
        /*000c*/ 	.byte	0x04, 0x11
        /*000e*/ 	.short	(.L_3 - .L_2)
	.align		4
.L_2:
        /*0010*/ 	.word	index@(_Z10multMatParPfS_S_iii)
        /*0014*/ 	.word	0x00000000


	//----- nvinfo : EIATTR_MIN_STACK_SIZE
	.align		4
.L_3:
        /*0018*/ 	.byte	0x04, 0x12
        /*001a*/ 	.short	(.L_5 - .L_4)
	.align		4
.L_4:
        /*001c*/ 	.word	index@(_Z10multMatParPfS_S_iii)
        /*0020*/ 	.word	0x00000000
.L_5:


//--------------------- .nv.compat                --------------------------
	.section	.nv.compat,"",@"SHT_CUDA_COMPAT_INFO"
	.align	4
        /*0000*/ 	.byte	0x02, 0x09, 0x00, 0x00, 0x02, 0x02, 0x01, 0x00, 0x02, 0x05, 0x05, 0x00, 0x03, 0x07, 0x01, 0x01
        /*0010*/ 	.byte	0x02, 0x03, 0x00, 0x00, 0x02, 0x06, 0x01, 0x00, 0x04, 0x0b, 0x08, 0x00, 0x09, 0x00, 0x00, 0x00
        /*0020*/ 	.byte	0x00, 0x00, 0x00, 0x00


//--------------------- .nv.info._Z10multMatParPfS_S_iii --------------------------
	.section	.nv.info._Z10multMatParPfS_S_iii,"",@"SHT_CUDA_INFO"
	.sectionflags	@""
	.align	4


	//----- nvinfo : EIATTR_CUDA_API_VERSION
	.align		4
        /*0000*/ 	.byte	0x04, 0x37
        /*0002*/ 	.short	(.L_7 - .L_6)
.L_6:
        /*0004*/ 	.word	0x00000082


	//----- nvinfo : EIATTR_KPARAM_INFO
	.align		4
.L_7:
        /*0008*/ 	.byte	0x04, 0x17
        /*000a*/ 	.short	(.L_9 - .L_8)
.L_8:
        /*000c*/ 	.word	0x00000000
        /*0010*/ 	.short	0x0005
        /*0012*/ 	.short	0x0020
        /*0014*/ 	.byte	0x00, 0xf0, 0x11, 0x00


	//----- nvinfo : EIATTR_KPARAM_INFO
	.align		4
.L_9:
        /*0018*/ 	.byte	0x04, 0x17
        /*001a*/ 	.short	(.L_11 - .L_10)
.L_10:
        /*001c*/ 	.word	0x00000000
        /*0020*/ 	.short	0x0004
        /*0022*/ 	.short	0x001c
        /*0024*/ 	.byte	0x00, 0xf0, 0x11, 0x00


	//----- nvinfo : EIATTR_KPARAM_INFO
	.align		4
.L_11:
        /*0028*/ 	.byte	0x04, 0x17
        /*002a*/ 	.short	(.L_13 - .L_12)
.L_12:
        /*002c*/ 	.word	0x00000000
        /*0030*/ 	.short	0x0003
        /*0032*/ 	.short	0x0018
        /*0034*/ 	.byte	0x00, 0xf0, 0x11, 0x00


	//----- nvinfo : EIATTR_KPARAM_INFO
	.align		4
.L_13:
        /*0038*/ 	.byte	0x04, 0x17
        /*003a*/ 	.short	(.L_15 - .L_14)
.L_14:
        /*003c*/ 	.word	0x00000000
        /*0040*/ 	.short	0x0002
        /*0042*/ 	.short	0x0010
        /*0044*/ 	.byte	0x00, 0xf5, 0x21, 0x00


	//----- nvinfo : EIATTR_KPARAM_INFO
	.align		4
.L_15:
        /*0048*/ 	.byte	0x04, 0x17
        /*004a*/ 	.short	(.L_17 - .L_16)
.L_16:
        /*004c*/ 	.word	0x00000000
        /*0050*/ 	.short	0x0001
        /*0052*/ 	.short	0x0008
        /*0054*/ 	.byte	0x00, 0xf5, 0x21, 0x00


	//----- nvinfo : EIATTR_KPARAM_INFO
	.align		4
.L_17:
        /*0058*/ 	.byte	0x04, 0x17
        /*005a*/ 	.short	(.L_19 - .L_18)
.L_18:
        /*005c*/ 	.word	0x00000000
        /*0060*/ 	.short	0x0000
        /*0062*/ 	.short	0x0000
        /*0064*/ 	.byte	0x00, 0xf5, 0x21, 0x00


	//----- nvinfo : EIATTR_SPARSE_MMA_MASK
	.align		4
.L_19:
        /*0068*/ 	.byte	0x03, 0x50
        /*006a*/ 	.short	0x0000


	//----- nvinfo : EIATTR_MAXREG_COUNT
	.align		4
        /*006c*/ 	.byte	0x03, 0x1b
        /*006e*/ 	.short	0x00ff


	//----- nvinfo : EIATTR_NUM_BARRIERS
	.align		4
        /*0070*/ 	.byte	0x02, 0x4c
        /*0072*/ 	.byte	0x01
	.zero		1


	//----- nvinfo : EIATTR_MERCURY_ISA_VERSION
	.align		4
        /*0074*/ 	.byte	0x03, 0x5f
        /*0076*/ 	.short	0x0101


	//----- nvinfo : EIATTR_VRC_CTA_INIT_COUNT
	.align		4
        /*0078*/ 	.byte	0x02, 0x4a
	.zero		1
	.zero		1


	//----- nvinfo : EIATTR_EXIT_INSTR_OFFSETS
	.align		4
        /*007c*/ 	.byte	0x04, 0x1c
        /*007e*/ 	.short	(.L_21 - .L_20)


	//   ....[0]....
.L_20:
        /*0080*/ 	.word	0x00000a00


	//   ....[1]....
        /*0084*/ 	.word	0x00000a50


	//----- nvinfo : EIATTR_CRS_STACK_SIZE
	.align		4
.L_21:
        /*0088*/ 	.byte	0x04, 0x1e
        /*008a*/ 	.short	(.L_23 - .L_22)
.L_22:
        /*008c*/ 	.word	0x00000000


	//----- nvinfo : EIATTR_CBANK_PARAM_SIZE
	.align		4
.L_23:
        /*0090*/ 	.byte	0x03, 0x19
        /*0092*/ 	.short	0x0024


	//----- nvinfo : EIATTR_PARAM_CBANK
	.align		4
        /*0094*/ 	.byte	0x04, 0x0a
        /*0096*/ 	.short	(.L_25 - .L_24)
	.align		4
.L_24:
        /*0098*/ 	.word	index@(.nv.constant0._Z10multMatParPfS_S_iii)
        /*009c*/ 	.short	0x0380
        /*009e*/ 	.short	0x0024


	//----- nvinfo : EIATTR_SW_WAR
	.align		4
.L_25:
        /*00a0*/ 	.byte	0x04, 0x36
        /*00a2*/ 	.short	(.L_27 - .L_26)
.L_26:
        /*00a4*/ 	.word	0x00000008
.L_27:


//--------------------- .nv.callgraph             --------------------------
	.section	.nv.callgraph,"",@"SHT_CUDA_CALLGRAPH"
	.align	4
	.sectionentsize	8
	.align		4
        /*0000*/ 	.word	0x00000000
	.align		4
        /*0004*/ 	.word	0xffffffff
	.align		4
        /*0008*/ 	.word	0x00000000
	.align		4
        /*000c*/ 	.word	0xfffffffe
	.align		4
        /*0010*/ 	.word	0x00000000
	.align		4
        /*0014*/ 	.word	0xfffffffd
	.align		4
        /*0018*/ 	.word	0x00000000
	.align		4
        /*001c*/ 	.word	0xfffffffc


//--------------------- .text._Z10multMatParPfS_S_iii --------------------------
	.section	.text._Z10multMatParPfS_S_iii,"ax",@progbits
	.align	128
        .global         _Z10multMatParPfS_S_iii
        .type           _Z10multMatParPfS_S_iii,@function
        .size           _Z10multMatParPfS_S_iii,(.L_x_9 - _Z10multMatParPfS_S_iii)
        .other          _Z10multMatParPfS_S_iii,@"STO_CUDA_ENTRY STV_DEFAULT"
_Z10multMatParPfS_S_iii:
.text._Z10multMatParPfS_S_iii:
[----:B------:R-:W-:Y:S01]  /*0000*/  LDC R1, c[0x0][0x37c] ;  /* 0x0000df00ff017b82 */ /* 0x000fe20000000800 */
[----:B------:R-:W0:Y:S01]  /*0010*/  S2R R0, SR_TID.X ;  /* 0x0000000000007919 */ /* 0x000e220000002100 */
[----:B------:R-:W1:Y:S06]  /*0020*/  LDCU UR8, c[0x0][0x39c] ;  /* 0x00007380ff0877ac */ /* 0x000e6c0008000800 */
[----:B------:R-:W0:Y:S01]  /*0030*/  LDC R6, c[0x0][0x360] ;  /* 0x0000d800ff067b82 */ /* 0x000e220000000800 */
[----:B------:R-:W-:Y:S01]  /*0040*/  HFMA2 R10, -RZ, RZ, 0, 0 ;  /* 0x00000000ff0a7431 */ /* 0x000fe200000001ff */
[----:B------:R-:W2:Y:S01]  /*0050*/  S2R R2, SR_TID.Y ;  /* 0x0000000000027919 */ /* 0x000ea20000002200 */
[----:B------:R-:W3:Y:S05]  /*0060*/  LDCU.64 UR6, c[0x0][0x358] ;  /* 0x00006b00ff0677ac */ /* 0x000eea0008000a00 */
[----:B------:R-:W0:Y:S08]  /*0070*/  S2UR UR4, SR_CTAID.X ;  /* 0x00000000000479c3 */ /* 0x000e300000002500 */
[----:B------:R-:W2:Y:S01]  /*0080*/  S2UR UR5, SR_CTAID.Y ;  /* 0x00000000000579c3 */ /* 0x000ea20000002600 */
[----:B-1----:R-:W-:-:S07]  /*0090*/  UISETP.GE.AND UP0, UPT, UR8, 0x1, UPT ;  /* 0x000000010800788c */ /* 0x002fce000bf06270 */
[----:B------:R-:W2:Y:S01]  /*00a0*/  LDC R3, c[0x0][0x364] ;  /* 0x0000d900ff037b82 */ /* 0x000ea20000000800 */
[----:B0-----:R-:W-:Y:S02]  /*00b0*/  IMAD R4, R6, UR4, R0 ;  /* 0x0000000406047c24 */ /* 0x001fe4000f8e0200 */
[----:B--2---:R-:W-:Y:S01]  /*00c0*/  IMAD R5, R3, UR5, R2 ;  /* 0x0000000503057c24 */ /* 0x004fe2000f8e0202 */
[----:B---3--:R-:W-:Y:S06]  /*00d0*/  BRA.U !UP0, `(.L_x_0) ;  /* 0x0000000908387547 */ /* 0x008fec000b800000 */
[----:B------:R-:W0:Y:S01]  /*00e0*/  S2UR UR5, SR_CgaCtaId ;  /* 0x00000000000579c3 */ /* 0x000e220000008800 */
[----:B------:R-:W1:Y:S01]  /*00f0*/  LDCU UR8, c[0x0][0x3a0] ;  /* 0x00007400ff0877ac */ /* 0x000e620008000800 */
[-C--:B------:R-:W-:Y:S01]  /*0100*/  IMAD R6, R6, R3.reuse, RZ ;  /* 0x0000000306067224 */ /* 0x080fe200078e02ff */
[----:B------:R-:W-:Y:S01]  /*0110*/  LOP3.LUT R22, R3, 0x7, RZ, 0xc0, !PT ;  /* 0x0000000703167812 */ /* 0x000fe200078ec0ff */
[----:B------:R-:W-:Y:S01]  /*0120*/  IMAD R7, R0, R3, RZ ;  /* 0x0000000300077224 */ /* 0x000fe200078e02ff */
[----:B------:R-:W2:Y:S01]  /*0130*/  LDCU UR9, c[0x0][0x398] ;  /* 0x00007300ff0977ac */ /* 0x000ea20008000800 */
[----:B------:R-:W-:Y:S01]  /*0140*/  IMAD.SHL.U32 R11, R6, 0x4, RZ ;  /* 0x00000004060b7824 */ /* 0x000fe200078e00ff */
[----:B------:R-:W-:Y:S01]  /*0150*/  MOV R9, RZ ;  /* 0x000000ff00097202 */ /* 0x000fe20000000f00 */
[----:B------:R-:W-:Y:S01]  /*0160*/  IMAD.MOV.U32 R10, RZ, RZ, RZ ;  /* 0x000000ffff0a7224 */ /* 0x000fe200078e00ff */
[----:B------:R-:W-:Y:S02]  /*0170*/  UMOV UR4, 0x400 ;  /* 0x0000040000047882 */ /* 0x000fe40000000000 */
[----:B------:R-:W-:-:S02]  /*0180*/  LEA R8, R2, R11, 0x2 ;  /* 0x0000000b02087211 */ /* 0x000fc400078e10ff */
[----:B-1----:R-:W-:-:S04]  /*0190*/  ISETP.GE.AND P0, PT, R5, UR8, PT ;  /* 0x0000000805007c0c */ /* 0x002fc8000bf06270 */
[----:B--2---:R-:W-:Y:S01]  /*01a0*/  ISETP.LT.AND P0, PT, R4, UR9, !P0 ;  /* 0x0000000904007c0c */ /* 0x004fe2000c701270 */
[----:B0-----:R-:W-:-:S06]  /*01b0*/  ULEA UR4, UR5, UR4, 0x18 ;  /* 0x0000000405047291 */ /* 0x001fcc000f8ec0ff */
[----:B------:R-:W-:Y:S01]  /*01c0*/  VIADD R6, R11, UR4 ;  /* 0x000000040b067c36 */ /* 0x000fe20008000000 */
[----:B------:R-:W-:-:S07]  /*01d0*/  IADD3 R8, PT, PT, R8, UR4, RZ ;  /* 0x0000000408087c10 */ /* 0x000fce000fffe0ff */
.L_x_7:
[----:B0-----:R-:W0:Y:S01]  /*01e0*/  LDCU.64 UR8, c[0x0][0x398] ;  /* 0x00007300ff0877ac */ /* 0x001e220008000a00 */
[----:B------:R-:W-:Y:S01]  /*01f0*/  IMAD.IADD R11, R2, 0x1, R9 ;  /* 0x00000001020b7824 */ /* 0x000fe200078e0209 */
[----:B------:R-:W-:Y:S01]  /*0200*/  IADD3 R16, PT, PT, R0, R9, RZ ;  /* 0x0000000900107210 */ /* 0x000fe20007ffe0ff */
[----:B------:R-:W1:Y:S03]  /*0210*/  LDCU UR5, c[0x0][0x3a0] ;  /* 0x00007400ff0577ac */ /* 0x000e660008000800 */
[----:B0-----:R-:W-:Y:S02]  /*0220*/  ISETP.GE.AND P2, PT, R11, UR9, PT ;  /* 0x000000090b007c0c */ /* 0x001fe4000bf46270 */
[----:B-1----:R-:W-:Y:S02]  /*0230*/  ISETP.GE.AND P1, PT, R5, UR5, PT ;  /* 0x0000000505007c0c */ /* 0x002fe4000bf26270 */
[----:B------:R-:W-:-:S02]  /*0240*/  ISETP.GE.OR P2, PT, R4, UR8, P2 ;  /* 0x0000000804007c0c */ /* 0x000fc40009746670 */
[----:B------:R-:W-:-:S11]  /*0250*/  ISETP.GE.OR P1, PT, R16, UR9, P1 ;  /* 0x0000000910007c0c */ /* 0x000fd60008f26670 */
[----:B------:R-:W0:Y:S01]  /*0260*/  @!P2 LDC.64 R14, c[0x0][0x380] ;  /* 0x0000e000ff0eab82 */ /* 0x000e220000000a00 */
[----:B------:R-:W-:Y:S02]  /*0270*/  @!P2 IMAD R11, R4, UR9, R11 ;  /* 0x00000009040bac24 */ /* 0x000fe4000f8e020b */
[----:B------:R-:W-:-:S05]  /*0280*/  @!P1 IMAD R17, R16, UR9, R5 ;  /* 0x0000000910119c24 */ /* 0x000fca000f8e0205 */
[----:B------:R-:W1:Y:S01]  /*0290*/  @!P1 LDC.64 R12, c[0x0][0x388] ;  /* 0x0000e200ff0c9b82 */ /* 0x000e620000000a00 */
[----:B0-----:R-:W-:-:S06]  /*02a0*/  @!P2 IMAD.WIDE R14, R11, 0x4, R14 ;  /* 0x000000040b0ea825 */ /* 0x001fcc00078e020e */
[----:B------:R-:W2:Y:S01]  /*02b0*/  @!P2 LDG.E R14, desc[UR6][R14.64] ;  /* 0x000000060e0ea981 */ /* 0x000ea2000c1e1900 */
[----:B-1----:R-:W-:-:S06]  /*02c0*/  @!P1 IMAD.WIDE R12, R17, 0x4, R12 ;  /* 0x00000004110c9825 */ /* 0x002fcc00078e020c */
[----:B------:R-:W3:Y:S01]  /*02d0*/  @!P1 LDG.E R12, desc[UR6][R12.64] ;  /* 0x000000060c0c9981 */ /* 0x000ee2000c1e1900 */
[C---:B------:R-:W-:Y:S01]  /*02e0*/  @!P2 IMAD.IADD R11, R7.reuse, 0x1, R2 ;  /* 0x00000001070ba824 */ /* 0x040fe200078e0202 */
[----:B------:R-:W-:-:S04]  /*02f0*/  @!P1 IADD3 R17, PT, PT, R7, R2, RZ ;  /* 0x0000000207119210 */ /* 0x000fc80007ffe0ff */
[----:B------:R-:W-:Y:S01]  /*0300*/  @!P2 LEA R11, R11, UR4, 0x2 ;  /* 0x000000040b0bac11 */ /* 0x000fe2000f8e10ff */
[----:B------:R-:W-:Y:S01]  /*0310*/  @!P1 IMAD R17, R17, 0x4, R6 ;  /* 0x0000000411119824 */ /* 0x000fe200078e0206 */
[----:B------:R-:W-:Y:S03]  /*0320*/  BSSY.RECONVERGENT B0, `(.L_x_1) ;  /* 0x0000065000007945 */ /* 0x000fe60003800200 */
[----:B--2---:R0:W-:Y:S04]  /*0330*/  @!P2 STS [R11], R14 ;  /* 0x0000000e0b00a388 */ /* 0x0041e80000000800 */
[----:B---3--:R0:W-:Y:S01]  /*0340*/  @!P1 STS [R17], R12 ;  /* 0x0000000c11009388 */ /* 0x0081e20000000800 */
[----:B------:R-:W-:Y:S06]  /*0350*/  BAR.SYNC.DEFER_BLOCKING 0x0 ;  /* 0x0000000000007b1d */ /* 0x000fec0000010000 */
[----:B------:R-:W-:Y:S05]  /*0360*/  @!P0 BRA `(.L_x_2) ;  /* 0x0000000400808947 */ /* 0x000fea0003800000 */
[----:B------:R-:W-:Y:S02]  /*0370*/  ISETP.GE.U32.AND P1, PT, R3, 0x8, PT ;  /* 0x000000080300780c */ /* 0x000fe40003f26070 */
[----:B0-----:R-:W-:-:S11]  /*0380*/  MOV R11, RZ ;  /* 0x000000ff000b7202 */ /* 0x001fd60000000f00 */
[----:B------:R-:W-:Y:S05]  /*0390*/  @!P1 BRA `(.L_x_3) ;  /* 0x0000000000a89947 */ /* 0x000fea0003800000 */
[----:B------:R-:W-:Y:S01]  /*03a0*/  LOP3.LUT R14, R3, 0xfffffff8, RZ, 0xc0, !PT ;  /* 0xfffffff8030e7812 */ /* 0x000fe200078ec0ff */
[----:B------:R-:W-:Y:S01]  /*03b0*/  IMAD.MOV.U32 R12, RZ, RZ, R8 ;  /* 0x000000ffff0c7224 */ /* 0x000fe200078e0008 */
[----:B------:R-:W-:Y:S02]  /*03c0*/  LEA R13, R7, UR4, 0x2 ;  /* 0x00000004070d7c11 */ /* 0x000fe4000f8e10ff */
[----:B------:R-:W-:Y:S01]  /*03d0*/  LOP3.LUT R11, R3, 0x7f8, RZ, 0xc0, !PT ;  /* 0x000007f8030b7812 */ /* 0x000fe200078ec0ff */
[----:B------:R-:W-:Y:S01]  /*03e0*/  IMAD.MOV R14, RZ, RZ, -R14 ;  /* 0x000000ffff0e7224 */ /* 0x000fe200078e0a0e */
[----:B------:R-:W-:-:S07]  /*03f0*/  IADD3 R13, PT, PT, R13, 0x10, RZ ;  /* 0x000000100d0d7810 */ /* 0x000fce0007ffe0ff */
.L_x_4:
[----:B------:R-:W-:Y:S01]  /*0400*/  LEA R20, R3, R12, 0x2 ;  /* 0x0000000c03147211 */ /* 0x000fe200078e10ff */
[----:B------:R-:W-:Y:S01]  /*0410*/  LDS R21, [R13+-0x10] ;  /* 0xfffff0000d157984 */ /* 0x000fe20000000800 */
[----:B------:R-:W-:-:S03]  /*0420*/  VIADD R14, R14, 0x8 ;  /* 0x000000080e0e7836 */ /* 0x000fc60000000000 */
[----:B------:R0:W1:Y:S01]  /*0430*/  LDS R23, [R12] ;  /* 0x000000000c177984 */ /* 0x0000620000000800 */
[C---:B------:R-:W-:Y:S01]  /*0440*/  IMAD R26, R3.reuse, 0x4, R20 ;  /* 0x00000004031a7824 */ /* 0x040fe200078e0214 */
[----:B------:R-:W-:Y:S02]  /*0450*/  ISETP.NE.AND P1, PT, R14, RZ, PT ;  /* 0x000000ff0e00720c */ /* 0x000fe40003f25270 */
[----:B------:R-:W-:Y:S02]  /*0460*/  LDS R19, [R13+-0xc] ;  /* 0xfffff4000d137984 */ /* 0x000fe40000000800 */
[C---:B------:R-:W-:Y:S02]  /*0470*/  LEA R28, R3.reuse, R26, 0x2 ;  /* 0x0000001a031c7211 */ /* 0x040fe400078e10ff */
[----:B------:R-:W2:Y:S01]  /*0480*/  LDS R20, [R20] ;  /* 0x0000000014147984 */ /* 0x000ea20000000800 */
[C---:B0-----:R-:W-:Y:S02]  /*0490*/  LEA R12, R3.reuse, R12, 0x5 ;  /* 0x0000000c030c7211 */ /* 0x041fe400078e28ff */
[C---:B------:R-:W-:Y:S01]  /*04a0*/  IMAD R25, R3.reuse, 0x4, R28 ;  /* 0x0000000403197824 */ /* 0x040fe200078e021c */
[----:B------:R-:W-:Y:S04]  /*04b0*/  LDS R17, [R13+-0x8] ;  /* 0xfffff8000d117984 */ /* 0x000fe80000000800 */
[----:B------:R-:W0:Y:S01]  /*04c0*/  LDS R18, [R26] ;  /* 0x000000001a127984 */ /* 0x000e220000000800 */
[----:B------:R-:W-:-:S03]  /*04d0*/  LEA R27, R3, R25, 0x2 ;  /* 0x00000019031b7211 */ /* 0x000fc600078e10ff */
[----:B------:R-:W-:Y:S02]  /*04e0*/  LDS R16, [R13+-0x4] ;  /* 0xfffffc000d107984 */ /* 0x000fe40000000800 */
[----:B------:R-:W-:Y:S02]  /*04f0*/  IMAD R29, R3, 0x4, R27 ;  /* 0x00000004031d7824 */ /* 0x000fe400078e021b */
[----:B------:R-:W3:Y:S01]  /*0500*/  LDS R15, [R28] ;  /* 0x000000001c0f7984 */ /* 0x000ee20000000800 */
[----:B-1----:R-:W-:-:S03]  /*0510*/  FFMA R24, R21, R23, R10 ;  /* 0x0000001715187223 */ /* 0x002fc6000000000a */
[----:B------:R-:W-:Y:S04]  /*0520*/  LDS R10, [R13] ;  /* 0x000000000d0a7984 */ /* 0x000fe80000000800 */
[----:B------:R-:W1:Y:S01]  /*0530*/  LDS R21, [R25] ;  /* 0x0000000019157984 */ /* 0x000e620000000800 */
[----:B--2---:R-:W-:-:S03]  /*0540*/  FFMA R24, R19, R20, R24 ;  /* 0x0000001413187223 */ /* 0x004fc60000000018 */
[----:B------:R-:W-:Y:S04]  /*0550*/  LDS R19, [R13+0x4] ;  /* 0x000004000d137984 */ /* 0x000fe80000000800 */
[----:B------:R-:W2:Y:S01]  /*0560*/  LDS R20, [R27] ;  /* 0x000000001b147984 */ /* 0x000ea20000000800 */
[----:B0-----:R-:W-:Y:S01]  /*0570*/  FFMA R23, R17, R18, R24 ;  /* 0x0000001211177223 */ /* 0x001fe20000000018 */
[----:B------:R-:W-:Y:S02]  /*0580*/  LEA R24, R3, R29, 0x2 ;  /* 0x0000001d03187211 */ /* 0x000fe400078e10ff */
[----:B------:R-:W-:Y:S04]  /*0590*/  LDS R17, [R13+0x8] ;  /* 0x000008000d117984 */ /* 0x000fe80000000800 */
[----:B------:R-:W0:Y:S01]  /*05a0*/  LDS R29, [R29] ;  /* 0x000000001d1d7984 */ /* 0x000e220000000800 */
[----:B---3--:R-:W-:-:S03]  /*05b0*/  FFMA R15, R16, R15, R23 ;  /* 0x0000000f100f7223 */ /* 0x008fc60000000017 */
[----:B------:R-:W-:Y:S04]  /*05c0*/  LDS R24, [R24] ;  /* 0x0000000018187984 */ /* 0x000fe80000000800 */
[----:B------:R3:W4:Y:S02]  /*05d0*/  LDS R18, [R13+0xc] ;  /* 0x00000c000d127984 */ /* 0x0007240000000800 */
[----:B---3--:R-:W-:Y:S02]  /*05e0*/  VIADD R13, R13, 0x20 ;  /* 0x000000200d0d7836 */ /* 0x008fe40000000000 */
[----:B-1----:R-:W-:-:S04]  /*05f0*/  FFMA R10, R10, R21, R15 ;  /* 0x000000150a0a7223 */ /* 0x002fc8000000000f */
[----:B--2---:R-:W-:-:S04]  /*0600*/  FFMA R10, R19, R20, R10 ;  /* 0x00000014130a7223 */ /* 0x004fc8000000000a */
[----:B0-----:R-:W-:-:S04]  /*0610*/  FFMA R10, R17, R29, R10 ;  /* 0x0000001d110a7223 */ /* 0x001fc8000000000a */
[----:B----4-:R-:W-:Y:S01]  /*0620*/  FFMA R10, R18, R24, R10 ;  /* 0x00000018120a7223 */ /* 0x010fe2000000000a */
[----:B------:R-:W-:Y:S06]  /*0630*/  @P1 BRA `(.L_x_4) ;  /* 0xfffffffc00701947 */ /* 0x000fec000383ffff */
.L_x_3:
[----:B------:R-:W-:-:S13]  /*0640*/  ISETP.NE.AND P1, PT, R22, RZ, PT ;  /* 0x000000ff1600720c */ /* 0x000fda0003f25270 */
[----:B------:R-:W-:Y:S05]  /*0650*/  @!P1 BRA `(.L_x_2) ;  /* 0x0000000000c49947 */ /* 0x000fea0003800000 */
[----:B------:R-:W-:Y:S02]  /*0660*/  IADD3 R12, PT, PT, R22, -0x1, RZ ;  /* 0xffffffff160c7810 */ /* 0x000fe40007ffe0ff */
[----:B------:R-:W-:Y:S02]  /*0670*/  LOP3.LUT P2, R17, R3, 0x3, RZ, 0xc0, !PT ;  /* 0x0000000303117812 */ /* 0x000fe4000784c0ff */
[----:B------:R-:W-:-:S13]  /*0680*/  ISETP.GE.U32.AND P1, PT, R12, 0x3, PT ;  /* 0x000000030c00780c */ /* 0x000fda0003f26070 */
[----:B------:R-:W-:Y:S05]  /*0690*/  @!P1 BRA `(.L_x_5) ;  /* 0x0000000000509947 */ /* 0x000fea0003800000 */
[----:B------:R-:W-:Y:S02]  /*06a0*/  IMAD R13, R11, R3, R2 ;  /* 0x000000030b0d7224 */ /* 0x000fe400078e0202 */
[----:B------:R-:W-:Y:S01]  /*06b0*/  IMAD.IADD R12, R7, 0x1, R11 ;  /* 0x00000001070c7824 */ /* 0x000fe200078e020b */
[----:B------:R-:W-:Y:S02]  /*06c0*/  IADD3 R11, PT, PT, R11, 0x4, RZ ;  /* 0x000000040b0b7810 */ /* 0x000fe40007ffe0ff */
[----:B------:R-:W-:Y:S02]  /*06d0*/  LEA R14, R13, R6, 0x2 ;  /* 0x000000060d0e7211 */ /* 0x000fe400078e10ff */
[----:B------:R-:W-:-:S03]  /*06e0*/  LEA R12, R12, UR4, 0x2 ;  /* 0x000000040c0c7c11 */ /* 0x000fc6000f8e10ff */
[C---:B------:R-:W-:Y:S01]  /*06f0*/  IMAD R18, R3.reuse, 0x4, R14 ;  /* 0x0000000403127824 */ /* 0x040fe200078e020e */
[----:B------:R-:W-:Y:S04]  /*0700*/  LDS R15, [R14] ;  /* 0x000000000e0f7984 */ /* 0x000fe80000000800 */
[----:B------:R-:W0:Y:S01]  /*0710*/  LDS R13, [R12] ;  /* 0x000000000c0d7984 */ /* 0x000e220000000800 */
[----:B------:R-:W-:-:S03]  /*0720*/  LEA R24, R3, R18, 0x2 ;  /* 0x0000001203187211 */ /* 0x000fc600078e10ff */
[----:B------:R-:W-:Y:S02]  /*0730*/  LDS R16, [R12+0x4] ;  /* 0x000004000c107984 */ /* 0x000fe40000000800 */
[----:B------:R-:W-:Y:S02]  /*0740*/  IMAD R19, R3, 0x4, R24 ;  /* 0x0000000403137824 */ /* 0x000fe400078e0218 */
[----:B------:R-:W1:Y:S04]  /*0750*/  LDS R18, [R18] ;  /* 0x0000000012127984 */ /* 0x000e680000000800 */
[----:B------:R-:W-:Y:S04]  /*0760*/  LDS R20, [R12+0x8] ;  /* 0x000008000c147984 */ /* 0x000fe80000000800 */
[----:B------:R-:W2:Y:S04]  /*0770*/  LDS R24, [R24] ;  /* 0x0000000018187984 */ /* 0x000ea80000000800 */
[----:B------:R-:W-:Y:S04]  /*0780*/  LDS R26, [R12+0xc] ;  /* 0x00000c000c1a7984 */ /* 0x000fe80000000800 */
[----:B------:R-:W3:Y:S01]  /*0790*/  LDS R19, [R19] ;  /* 0x0000000013137984 */ /* 0x000ee20000000800 */
[----:B0-----:R-:W-:-:S04]  /*07a0*/  FFMA R13, R13, R15, R10 ;  /* 0x0000000f0d0d7223 */ /* 0x001fc8000000000a */
[----:B-1----:R-:W-:-:S04]  /*07b0*/  FFMA R13, R16, R18, R13 ;  /* 0x00000012100d7223 */ /* 0x002fc8000000000d */
[----:B--2---:R-:W-:-:S04]  /*07c0*/  FFMA R13, R20, R24, R13 ;  /* 0x00000018140d7223 */ /* 0x004fc8000000000d */
[----:B---3--:R-:W-:-:S07]  /*07d0*/  FFMA R10, R26, R19, R13 ;  /* 0x000000131a0a7223 */ /* 0x008fce000000000d */
.L_x_5:
[----:B------:R-:W-:Y:S05]  /*07e0*/  @!P2 BRA `(.L_x_2) ;  /* 0x000000000060a947 */ /* 0x000fea0003800000 */
[----:B------:R-:W-:Y:S02]  /*07f0*/  ISETP.NE.AND P1, PT, R17, 0x1, PT ;  /* 0x000000011100780c */ /* 0x000fe40003f25270 */
[----:B------:R-:W-:-:S04]  /*0800*/  LOP3.LUT R12, R3, 0x1, RZ, 0xc0, !PT ;  /* 0x00000001030c7812 */ /* 0x000fc800078ec0ff */
[----:B------:R-:W-:-:S07]  /*0810*/  ISETP.NE.U32.AND P2, PT, R12, 0x1, PT ;  /* 0x000000010c00780c */ /* 0x000fce0003f45070 */
[----:B------:R-:W-:Y:S06]  /*0820*/  @!P1 BRA `(.L_x_6) ;  /* 0x0000000000309947 */ /* 0x000fec0003800000 */
[----:B------:R-:W-:Y:S01]  /*0830*/  IMAD R13, R11, R3, R2 ;  /* 0x000000030b0d7224 */ /* 0x000fe200078e0202 */
[----:B------:R-:W-:Y:S02]  /*0840*/  IADD3 R12, PT, PT, R7, R11, RZ ;  /* 0x0000000b070c7210 */ /* 0x000fe40007ffe0ff */
[----:B------:R-:W-:Y:S01]  /*0850*/  IADD3 R11, PT, PT, R11, 0x2, RZ ;  /* 0x000000020b0b7810 */ /* 0x000fe20007ffe0ff */
[----:B------:R-:W-:Y:S01]  /*0860*/  IMAD R14, R13, 0x4, R6 ;  /* 0x000000040d0e7824 */ /* 0x000fe200078e0206 */
[----:B------:R-:W-:-:S04]  /*0870*/  LEA R12, R12, UR4, 0x2 ;  /* 0x000000040c0c7c11 */ /* 0x000fc8000f8e10ff */
[----:B------:R-:W-:Y:S01]  /*0880*/  LEA R16, R3, R14, 0x2 ;  /* 0x0000000e03107211 */ /* 0x000fe200078e10ff */
[----:B------:R-:W-:Y:S04]  /*0890*/  LDS R15, [R14] ;  /* 0x000000000e0f7984 */ /* 0x000fe80000000800 */
[----:B------:R-:W0:Y:S04]  /*08a0*/  LDS R13, [R12] ;  /* 0x000000000c0d7984 */ /* 0x000e280000000800 */
[----:B------:R-:W-:Y:S04]  /*08b0*/  LDS R17, [R12+0x4] ;  /* 0x000004000c117984 */ /* 0x000fe80000000800 */
[----:B------:R-:W1:Y:S01]  /*08c0*/  LDS R16, [R16] ;  /* 0x0000000010107984 */ /* 0x000e620000000800 */
[----:B0-----:R-:W-:-:S04]  /*08d0*/  FFMA R10, R13, R15, R10 ;  /* 0x0000000f0d0a7223 */ /* 0x001fc8000000000a */
[----:B-1----:R-:W-:-:S07]  /*08e0*/  FFMA R10, R17, R16, R10 ;  /* 0x00000010110a7223 */ /* 0x002fce000000000a */
.L_x_6:
[----:B------:R-:W-:Y:S05]  /*08f0*/  @P2 BRA `(.L_x_2) ;  /* 0x00000000001c2947 */ /* 0x000fea0003800000 */
[----:B------:R-:W-:Y:S02]  /*0900*/  IMAD.IADD R12, R7, 0x1, R11 ;  /* 0x00000001070c7824 */ /* 0x000fe400078e020b */
[----:B------:R-:W-:-:S03]  /*0910*/  IMAD R11, R3, R11, R2 ;  /* 0x0000000b030b7224 */ /* 0x000fc600078e0202 */
[----:B------:R-:W-:Y:S02]  /*0920*/  LEA R12, R12, UR4, 0x2 ;  /* 0x000000040c0c7c11 */ /* 0x000fe4000f8e10ff */
[----:B------:R-:W-:-:S03]  /*0930*/  LEA R13, R11, R6, 0x2 ;  /* 0x000000060b0d7211 */ /* 0x000fc600078e10ff */
[----:B------:R-:W-:Y:S04]  /*0940*/  LDS R11, [R12] ;  /* 0x000000000c0b7984 */ /* 0x000fe80000000800 */
[----:B------:R-:W0:Y:S02]  /*0950*/  LDS R13, [R13] ;  /* 0x000000000d0d7984 */ /* 0x000e240000000800 */
[----:B0-----:R-:W-:-:S07]  /*0960*/  FFMA R10, R11, R13, R10 ;  /* 0x0000000d0b0a7223 */ /* 0x001fce000000000a */
.L_x_2:
[----:B------:R-:W-:Y:S05]  /*0970*/  BSYNC.RECONVERGENT B0 ;  /* 0x0000000000007941 */ /* 0x000fea0003800200 */
.L_x_1:
[----:B------:R-:W-:Y:S01]  /*0980*/  IADD3 R9, PT, PT, R3, R9, RZ ;  /* 0x0000000903097210 */ /* 0x000fe20007ffe0ff */
[----:B------:R-:W-:Y:S03]  /*0990*/  BAR.SYNC.DEFER_BLOCKING 0x0 ;  /* 0x0000000000007b1d */ /* 0x000fe60000010000 */
[----:B------:R-:W-:-:S13]  /*09a0*/  ISETP.GE.AND P1, PT, R9, UR9, PT ;  /* 0x0000000909007c0c */ /* 0x000fda000bf26270 */
[----:B------:R-:W-:Y:S05]  /*09b0*/  @!P1 BRA `(.L_x_7) ;  /* 0xfffffff800089947 */ /* 0x000fea000383ffff */
.L_x_0:
[----:B------:R-:W1:Y:S01]  /*09c0*/  LDCU UR5, c[0x0][0x3a0] ;  /* 0x00007400ff0577ac */ /* 0x000e620008000800 */
[----:B------:R-:W2:Y:S01]  /*09d0*/  LDCU UR8, c[0x0][0x398] ;  /* 0x00007300ff0877ac */ /* 0x000ea20008000800 */
[----:B-1----:R-:W-:-:S04]  /*09e0*/  ISETP.GE.AND P0, PT, R5, UR5, PT ;  /* 0x0000000505007c0c */ /* 0x002fc8000bf06270 */
[----:B--2---:R-:W-:-:S13]  /*09f0*/  ISETP.GE.OR P0, PT, R4, UR8, P0 ;  /* 0x0000000804007c0c */ /* 0x004fda0008706670 */
[----:B------:R-:W-:Y:S05]  /*0a00*/  @P0 EXIT ;  /* 0x000000000000094d */ /* 0x000fea0003800000 */
[----:B------:R-:W1:Y:S01]  /*0a10*/  LDC.64 R2, c[0x0][0x390] ;  /* 0x0000e400ff027b82 */ /* 0x000e620000000a00 */
[----:B------:R-:W-:-:S04]  /*0a20*/  IMAD R5, R4, UR5, R5 ;  /* 0x0000000504057c24 */ /* 0x000fc8000f8e0205 */
[----:B-1----:R-:W-:-:S05]  /*0a30*/  IMAD.WIDE R2, R5, 0x4, R2 ;  /* 0x0000000405027825 */ /* 0x002fca00078e0202 */
[----:B------:R-:W-:Y:S01]  /*0a40*/  STG.E desc[UR6][R2.64], R10 ;  /* 0x0000000a02007986 */ /* 0x000fe2000c101906 */
[----:B------:R-:W-:Y:S05]  /*0a50*/  EXIT ;  /* 0x000000000000794d */ /* 0x000fea0003800000 */
.L_x_8:
[----:B------:R-:W-:-:S00]  /*0a60*/  BRA `(.L_x_8) ;  /* 0xfffffffc00fc7947 */ /* 0x000fc0000383ffff */
[----:B------:R-:W-:-:S00]  /*0a70*/  NOP ;  /* 0x0000000000007918 */ /* 0x000fc00000000000 */
        /* <DEDUP_REMOVED lines=8> */
.L_x_9:


//--------------------- .nv.shared._Z10multMatParPfS_S_iii --------------------------
	.section	.nv.shared._Z10multMatParPfS_S_iii,"aw",@nobits
	.sectionflags	@""
	.align	16
	.zero		1024


//--------------------- .nv.shared.reserved.0     --------------------------
	.section	.nv.shared.reserved.0,"aw",@nobits
	.weak		__nv_reservedSMEM_offset_0_alias
	.size		__nv_reservedSMEM_offset_0_alias, 0, 64
	.other		__nv_reservedSMEM_offset_0_alias,@"STO_CUDA_RESERVED_SHARED STV_DEFAULT"
__nv_reservedSMEM_offset_0_alias:
	.zero		0
	.zero		64


//--------------------- .nv.constant0._Z10multMatParPfS_S_iii --------------------------
	.section	.nv.constant0._Z10multMatParPfS_S_iii,"a",@progbits
	.sectionflags	@""
	.align	4
.nv.constant0._Z10multMatParPfS_S_iii:
	.zero		932


//--------------------- SYMBOLS --------------------------

	.type		.nv.reservedSmem.offset0,@object
	.size		.nv.reservedSmem.offset0,0x4
	.type		.nv.reservedSmem.cap,@object
	.size		.nv.reservedSmem.cap,0x4
